	.headerflags	@"EF_CUDA_TEXMODE_UNIFIED EF_CUDA_64BIT_ADDRESS EF_CUDA_ACCELERATORS EF_CUDA_SM90 EF_CUDA_VIRTUAL_SM(EF_CUDA_SM90)"
	.elftype	@"ET_EXEC"


//--------------------- .nv.info                  --------------------------
	.section	.nv.info,"",@"SHT_CUDA_INFO"
	.align	4


	//----- nvinfo : EIATTR_REGCOUNT
	.align		4
        /*0000*/ 	.byte	0x04, 0x2f
        /*0002*/ 	.short	(.L_3 - .L_2)
	.align		4
.L_2:
        /*0004*/ 	.word	index@(triton_poi_fused__native_batch_norm_legit_no_training_convolution_relu_9)
        /*0008*/ 	.word	0x00000020


	//----- nvinfo : EIATTR_MIN_STACK_SIZE
	.align		4
.L_3:
        /*000c*/ 	.byte	0x04, 0x12
        /*000e*/ 	.short	(.L_5 - .L_4)
	.align		4
.L_4:
        /*0010*/ 	.word	index@(triton_poi_fused__native_batch_norm_legit_no_training_convolution_relu_9)
        /*0014*/ 	.word	0x00000000


	//----- nvinfo : EIATTR_FRAME_SIZE
	.align		4
.L_5:
        /*0018*/ 	.byte	0x04, 0x11
        /*001a*/ 	.short	(.L_7 - .L_6)
	.align		4
.L_6:
        /*001c*/ 	.word	index@(triton_poi_fused__native_batch_norm_legit_no_training_convolution_relu_9)
        /*0020*/ 	.word	0x00000000


	//----- nvinfo : EIATTR_MIN_STACK_SIZE
	.align		4
.L_7:
        /*0024*/ 	.byte	0x04, 0x12
        /*0026*/ 	.short	(.L_9 - .L_8)
	.align		4
.L_8:
        /*0028*/ 	.word	index@(triton_poi_fused__native_batch_norm_legit_no_training_convolution_relu_9)
        /*002c*/ 	.word	0x00000000
.L_9:


//--------------------- .nv.info.triton_poi_fused__native_batch_norm_legit_no_training_convolution_relu_9 --------------------------
	.section	.nv.info.triton_poi_fused__native_batch_norm_legit_no_training_convolution_relu_9,"",@"SHT_CUDA_INFO"
	.sectionflags	@""
	.align	4


	//----- nvinfo : EIATTR_CUDA_API_VERSION
	.align		4
        /*0000*/ 	.byte	0x04, 0x37
        /*0002*/ 	.short	(.L_11 - .L_10)
.L_10:
        /*0004*/ 	.word	0x0000007c


	//----- nvinfo : EIATTR_KPARAM_INFO
	.align		4
.L_11:
        /*0008*/ 	.byte	0x04, 0x17
        /*000a*/ 	.short	(.L_13 - .L_12)
.L_12:
        /*000c*/ 	.word	0x00000000
        /*0010*/ 	.short	0x0007
        /*0012*/ 	.short	0x0038
        /*0014*/ 	.byte	0x00, 0xf0, 0x11, 0x00


	//----- nvinfo : EIATTR_KPARAM_INFO
	.align		4
.L_13:
        /*0018*/ 	.byte	0x04, 0x17
        /*001a*/ 	.short	(.L_15 - .L_14)
.L_14:
        /*001c*/ 	.word	0x00000000
        /*0020*/ 	.short	0x0006
        /*0022*/ 	.short	0x0030
        /*0024*/ 	.byte	0x00, 0xf4, 0x21, 0x00


	//----- nvinfo : EIATTR_KPARAM_INFO
	.align		4
.L_15:
        /*0028*/ 	.byte	0x04, 0x17
        /*002a*/ 	.short	(.L_17 - .L_16)
.L_16:
        /*002c*/ 	.word	0x00000000
        /*0030*/ 	.short	0x0005
        /*0032*/ 	.short	0x0028
        /*0034*/ 	.byte	0x00, 0xf4, 0x21, 0x00


	//----- nvinfo : EIATTR_KPARAM_INFO
	.align		4
.L_17:
        /*0038*/ 	.byte	0x04, 0x17
        /*003a*/ 	.short	(.L_19 - .L_18)
.L_18:
        /*003c*/ 	.word	0x00000000
        /*0040*/ 	.short	0x0004
        /*0042*/ 	.short	0x0020
        /*0044*/ 	.byte	0x00, 0xf4, 0x21, 0x00


	//----- nvinfo : EIATTR_KPARAM_INFO
	.align		4
.L_19:
        /*0048*/ 	.byte	0x04, 0x17
        /*004a*/ 	.short	(.L_21 - .L_20)
.L_20:
        /*004c*/ 	.word	0x00000000
        /*0050*/ 	.short	0x0003
        /*0052*/ 	.short	0x0018
        /*0054*/ 	.byte	0x00, 0xf4, 0x21, 0x00


	//----- nvinfo : EIATTR_KPARAM_INFO
	.align		4
.L_21:
        /*0058*/ 	.byte	0x04, 0x17
        /*005a*/ 	.short	(.L_23 - .L_22)
.L_22:
        /*005c*/ 	.word	0x00000000
        /*0060*/ 	.short	0x0002
        /*0062*/ 	.short	0x0010
        /*0064*/ 	.byte	0x00, 0xf4, 0x21, 0x00


	//----- nvinfo : EIATTR_KPARAM_INFO
	.align		4
.L_23:
        /*0068*/ 	.byte	0x04, 0x17
        /*006a*/ 	.short	(.L_25 - .L_24)
.L_24:
        /*006c*/ 	.word	0x00000000
        /*0070*/ 	.short	0x0001
        /*0072*/ 	.short	0x0008
        /*0074*/ 	.byte	0x00, 0xf4, 0x21, 0x00


	//----- nvinfo : EIATTR_KPARAM_INFO
	.align		4
.L_25:
        /*0078*/ 	.byte	0x04, 0x17
        /*007a*/ 	.short	(.L_27 - .L_26)
.L_26:
        /*007c*/ 	.word	0x00000000
        /*0080*/ 	.short	0x0000
        /*0082*/ 	.short	0x0000
        /*0084*/ 	.byte	0x00, 0xf4, 0x21, 0x00


	//----- nvinfo : EIATTR_SPARSE_MMA_MASK
	.align		4
.L_27:
        /*0088*/ 	.byte	0x03, 0x50
        /*008a*/ 	.short	0x0000


	//----- nvinfo : EIATTR_MAXREG_COUNT
	.align		4
        /*008c*/ 	.byte	0x03, 0x1b
        /*008e*/ 	.short	0x00ff


	//----- nvinfo : EIATTR_EXIT_INSTR_OFFSETS
	.align		4
        /*0090*/ 	.byte	0x04, 0x1c
        /*0092*/ 	.short	(.L_29 - .L_28)


	//   ....[0]....
.L_28:
        /*0094*/ 	.word	0x000007b0


	//----- nvinfo : EIATTR_REQNTID
	.align		4
.L_29:
        /*0098*/ 	.byte	0x04, 0x10
        /*009a*/ 	.short	(.L_31 - .L_30)
.L_30:
        /*009c*/ 	.word	0x00000080
        /*00a0*/ 	.word	0x00000001
        /*00a4*/ 	.word	0x00000001


	//----- nvinfo : EIATTR_CBANK_PARAM_SIZE
	.align		4
.L_31:
        /*00a8*/ 	.byte	0x03, 0x19
        /*00aa*/ 	.short	0x003c


	//----- nvinfo : EIATTR_PARAM_CBANK
	.align		4
        /*00ac*/ 	.byte	0x04, 0x0a
        /*00ae*/ 	.short	(.L_33 - .L_32)
	.align		4
.L_32:
        /*00b0*/ 	.word	index@(.nv.constant0.triton_poi_fused__native_batch_norm_legit_no_training_convolution_relu_9)
        /*00b4*/ 	.short	0x0210
        /*00b6*/ 	.short	0x003c


	//----- nvinfo : EIATTR_SW_WAR
	.align		4
.L_33:
        /*00b8*/ 	.byte	0x04, 0x36
        /*00ba*/ 	.short	(.L_35 - .L_34)
.L_34:
        /*00bc*/ 	.word	0x00000008
.L_35:


//--------------------- .nv.callgraph             --------------------------
	.section	.nv.callgraph,"",@"SHT_CUDA_CALLGRAPH"
	.align	4
	.sectionentsize	8
	.align		4
        /*0000*/ 	.word	0x00000000
	.align		4
        /*0004*/ 	.word	0xffffffff
	.align		4
        /*0008*/ 	.word	0x00000000
	.align		4
        /*000c*/ 	.word	0xfffffffe
	.align		4
        /*0010*/ 	.word	0x00000000
	.align		4
        /*0014*/ 	.word	0xfffffffd
	.align		4
        /*0018*/ 	.word	0x00000000
	.align		4
        /*001c*/ 	.word	0xfffffffc


//--------------------- .nv.constant4             --------------------------
	.section	.nv.constant4,"a",@progbits
	.align	8
	.align		8
.nv.constant4:
        /*0000*/ 	.dword	_$_str
	.align		8
        /*0008*/ 	.dword	_$_str_$_2


//--------------------- .text.triton_poi_fused__native_batch_norm_legit_no_training_convolution_relu_9 --------------------------
	.section	.text.triton_poi_fused__native_batch_norm_legit_no_training_convolution_relu_9,"ax",@progbits
	.align	128
        .global         triton_poi_fused__native_batch_norm_legit_no_training_convolution_relu_9
        .type           triton_poi_fused__native_batch_norm_legit_no_training_convolution_relu_9,@function
        .size           triton_poi_fused__native_batch_norm_legit_no_training_convolution_relu_9,(.L_x_1 - triton_poi_fused__native_batch_norm_legit_no_training_convolution_relu_9)
        .other          triton_poi_fused__native_batch_norm_legit_no_training_convolution_relu_9,@"STO_CUDA_ENTRY STV_DEFAULT"
triton_poi_fused__native_batch_norm_legit_no_training_convolution_relu_9:
.text.triton_poi_fused__native_batch_norm_legit_no_training_convolution_relu_9:
[----:B------:R-:W-:Y:S01]  /*0000*/  LDC R1, c[0x0][0x28] ;  /* 0x00000a00ff017b82 */ /* 0x000fe20000000800 */
[----:B------:R-:W1:Y:S01]  /*0010*/  S2R R0, SR_TID.X ;  /* 0x0000000000007919 */ /* 0x000e620000002100 */
[----:B------:R-:W-:-:S06]  /*0020*/  ULDC.64 UR4, c[0x0][0x208] ;  /* 0x0000820000047ab9 */ /* 0x000fcc0000000a00 */
[----:B------:R-:W2:Y:S01]  /*0030*/  LDC.64 R28, c[0x0][0x218] ;  /* 0x00008600ff1c7b82 */ /* 0x000ea20000000a00 */
[----:B------:R-:W3:Y:S07]  /*0040*/  S2R R5, SR_CTAID.X ;  /* 0x0000000000057919 */ /* 0x000eee0000002500 */
[----:B------:R-:W4:Y:S08]  /*0050*/  LDC.64 R26, c[0x0][0x220] ;  /* 0x00008800ff1a7b82 */ /* 0x000f300000000a00 */
[----:B------:R-:W5:Y:S01]  /*0060*/  LDC.64 R22, c[0x0][0x230] ;  /* 0x00008c00ff167b82 */ /* 0x000f620000000a00 */
[----:B-1----:R-:W-:-:S02]  /*0070*/  SHF.L.U32 R0, R0, 0x2, RZ ;  /* 0x0000000200007819 */ /* 0x002fc400000006ff */
[----:B---3--:R-:W-:Y:S02]  /*0080*/  SHF.R.S32.HI R3, RZ, 0x15, R5 ;  /* 0x00000015ff037819 */ /* 0x008fe40000011405 */
[----:B------:R-:W-:Y:S02]  /*0090*/  LOP3.LUT R0, R0, 0x1fc, RZ, 0xc0, !PT ;  /* 0x000001fc00007812 */ /* 0x000fe400078ec0ff */
[----:B------:R-:W-:Y:S02]  /*00a0*/  SGXT R3, R3, 0x1 ;  /* 0x000000010303781a */ /* 0x000fe40000000200 */
[----:B------:R-:W-:Y:S02]  /*00b0*/  LEA R0, R5, R0, 0xa ;  /* 0x0000000005007211 */ /* 0x000fe400078e50ff */
[----:B------:R-:W1:Y:S02]  /*00c0*/  LDC.64 R4, c[0x0][0x228] ;  /* 0x00008a00ff047b82 */ /* 0x000e640000000a00 */
[----:B------:R-:W-:-:S04]  /*00d0*/  LEA.HI R3, R3, R0, RZ, 0x8 ;  /* 0x0000000003037211 */ /* 0x000fc800078f40ff */
[----:B------:R-:W-:Y:S02]  /*00e0*/  SHF.R.S32.HI R9, RZ, 0x8, R3 ;  /* 0x00000008ff097819 */ /* 0x000fe40000011403 */
[----:B------:R-:W-:Y:S02]  /*00f0*/  IADD3 R3, R3, 0x200, RZ ;  /* 0x0000020003037810 */ /* 0x000fe40007ffe0ff */
[----:B------:R-:W-:Y:S02]  /*0100*/  LEA.HI R2, R9, R9, RZ, 0x8 ;  /* 0x0000000909027211 */ /* 0x000fe400078f40ff */
[----:B------:R-:W-:Y:S02]  /*0110*/  SHF.R.S32.HI R3, RZ, 0x8, R3 ;  /* 0x00000008ff037819 */ /* 0x000fe40000011403 */
[----:B------:R-:W-:Y:S02]  /*0120*/  LOP3.LUT R2, R2, 0xffffff00, RZ, 0xc0, !PT ;  /* 0xffffff0002027812 */ /* 0x000fe400078ec0ff */
[----:B------:R-:W-:-:S02]  /*0130*/  LEA.HI R6, R3, R3, RZ, 0x8 ;  /* 0x0000000303067211 */ /* 0x000fc400078f40ff */
[----:B------:R-:W-:Y:S02]  /*0140*/  IADD3 R9, R9, -R2, RZ ;  /* 0x8000000209097210 */ /* 0x000fe40007ffe0ff */
[----:B------:R-:W-:-:S04]  /*0150*/  LOP3.LUT R6, R6, 0xffffff00, RZ, 0xc0, !PT ;  /* 0xffffff0006067812 */ /* 0x000fc800078ec0ff */
[----:B------:R-:W-:Y:S01]  /*0160*/  IADD3 R3, R3, -R6, RZ ;  /* 0x8000000603037210 */ /* 0x000fe20007ffe0ff */
[--C-:B-1----:R-:W-:Y:S01]  /*0170*/  IMAD.WIDE R12, R9, 0x4, R4.reuse ;  /* 0x00000004090c7825 */ /* 0x102fe200078e0204 */
[----:B------:R-:W1:Y:S03]  /*0180*/  LDC.64 R6, c[0x0][0x210] ;  /* 0x00008400ff067b82 */ /* 0x000e660000000a00 */
[----:B------:R-:W-:Y:S01]  /*0190*/  IMAD.WIDE R24, R3, 0x4, R4 ;  /* 0x0000000403187825 */ /* 0x000fe200078e0204 */
[----:B------:R-:W3:Y:S04]  /*01a0*/  LDG.E.EL R21, desc[UR4][R12.64] ;  /* 0x000000040c157981 */ /* 0x000ee8000c2e1900 */
[----:B------:R-:W5:Y:S01]  /*01b0*/  LDC.64 R4, c[0x0][0x238] ;  /* 0x00008e00ff047b82 */ /* 0x000f620000000a00 */
[----:B------:R-:W3:Y:S01]  /*01c0*/  LDG.E.EL R24, desc[UR4][R24.64] ;  /* 0x0000000418187981 */ /* 0x000ee2000c2e1900 */
[----:B--2---:R-:W-:-:S05]  /*01d0*/  IMAD.WIDE R10, R9, 0x4, R28 ;  /* 0x00000004090a7825 */ /* 0x004fca00078e021c */
[----:B------:R4:W2:Y:S01]  /*01e0*/  LDG.E.EL R19, desc[UR4][R10.64] ;  /* 0x000000040a137981 */ /* 0x0008a2000c2e1900 */
[----:B-1----:R-:W-:-:S04]  /*01f0*/  IMAD.WIDE R6, R0, 0x4, R6 ;  /* 0x0000000400067825 */ /* 0x002fc800078e0206 */
[C---:B----4-:R-:W-:Y:S01]  /*0200*/  IMAD.WIDE R10, R9.reuse, 0x4, R26 ;  /* 0x00000004090a7825 */ /* 0x050fe200078e021a */
[----:B------:R-:W2:Y:S04]  /*0210*/  LDG.E.128 R12, desc[UR4][R6.64] ;  /* 0x00000004060c7981 */ /* 0x000ea8000c1e1d00 */
[----:B------:R-:W4:Y:S01]  /*0220*/  LDG.E.EL R18, desc[UR4][R10.64] ;  /* 0x000000040a127981 */ /* 0x000f22000c2e1900 */
[----:B-----5:R-:W-:-:S04]  /*0230*/  IMAD.WIDE R16, R9, 0x4, R22 ;  /* 0x0000000409107825 */ /* 0x020fc800078e0216 */
[----:B0-----:R-:W-:Y:S02]  /*0240*/  IMAD.WIDE R8, R9, 0x4, R4 ;  /* 0x0000000409087825 */ /* 0x001fe400078e0204 */
[----:B------:R-:W5:Y:S02]  /*0250*/  LDG.E.EL R17, desc[UR4][R16.64] ;  /* 0x0000000410117981 */ /* 0x000f64000c2e1900 */
[C---:B------:R-:W-:Y:S02]  /*0260*/  IMAD.WIDE R28, R3.reuse, 0x4, R28 ;  /* 0x00000004031c7825 */ /* 0x040fe400078e021c */
[----:B------:R-:W5:Y:S02]  /*0270*/  LDG.E.EL R20, desc[UR4][R8.64] ;  /* 0x0000000408147981 */ /* 0x000f64000c2e1900 */
[C---:B------:R-:W-:Y:S02]  /*0280*/  IMAD.WIDE R26, R3.reuse, 0x4, R26 ;  /* 0x00000004031a7825 */ /* 0x040fe400078e021a */
[----:B------:R0:W5:Y:S04]  /*0290*/  LDG.E.EL R16, desc[UR4][R28.64] ;  /* 0x000000041c107981 */ /* 0x000168000c2e1900 */
[----:B------:R-:W5:Y:S01]  /*02a0*/  LDG.E.128 R8, desc[UR4][R6.64+0x800] ;  /* 0x0008000406087981 */ /* 0x000f62000c1e1d00 */
[----:B------:R-:W-:-:S03]  /*02b0*/  IMAD.WIDE R4, R3, 0x4, R4 ;  /* 0x0000000403047825 */ /* 0x000fc600078e0204 */
[----:B------:R-:W5:Y:S01]  /*02c0*/  LDG.E.EL R2, desc[UR4][R26.64] ;  /* 0x000000041a027981 */ /* 0x000f62000c2e1900 */
[----:B------:R-:W-:-:S03]  /*02d0*/  IMAD.WIDE R22, R3, 0x4, R22 ;  /* 0x0000000403167825 */ /* 0x000fc600078e0216 */
[----:B------:R-:W5:Y:S04]  /*02e0*/  LDG.E.EL R4, desc[UR4][R4.64] ;  /* 0x0000000404047981 */ /* 0x000f68000c2e1900 */
[----:B------:R1:W5:Y:S01]  /*02f0*/  LDG.E.EL R3, desc[UR4][R22.64] ;  /* 0x0000000416037981 */ /* 0x000362000c2e1900 */
[----:B---3--:R-:W-:Y:S01]  /*0300*/  FADD R21, R21, 9.9999997473787516356e-06 ;  /* 0x3727c5ac15157421 */ /* 0x008fe20000000000 */
[----:B------:R-:W-:-:S03]  /*0310*/  FADD R24, R24, 9.9999997473787516356e-06 ;  /* 0x3727c5ac18187421 */ /* 0x000fc60000000000 */
[----:B------:R-:W3:Y:S08]  /*0320*/  MUFU.SQRT R25, R21 ;  /* 0x0000001500197308 */ /* 0x000ef00000002000 */
[----:B0-----:R-:W0:Y:S01]  /*0330*/  MUFU.SQRT R28, R24 ;  /* 0x00000018001c7308 */ /* 0x001e220000002000 */
[C---:B---3--:R-:W-:Y:S02]  /*0340*/  FSETP.GT.AND P0, PT, R25.reuse, 8.50705917302346158658e+37, PT ;  /* 0x7e8000001900780b */ /* 0x048fe40003f04000 */
[----:B------:R-:W-:-:S02]  /*0350*/  FSETP.GEU.AND P2, PT, R25, 1.175494350822287508e-38, PT ;  /* 0x008000001900780b */ /* 0x000fc40003f4e000 */
[C---:B0-----:R-:W-:Y:S02]  /*0360*/  FSETP.GT.AND P1, PT, R28.reuse, 8.50705917302346158658e+37, PT ;  /* 0x7e8000001c00780b */ /* 0x041fe40003f24000 */
[----:B------:R-:W-:-:S07]  /*0370*/  FSETP.GEU.AND P3, PT, R28, 1.175494350822287508e-38, PT ;  /* 0x008000001c00780b */ /* 0x000fce0003f6e000 */
[----:B------:R-:W-:Y:S01]  /*0380*/  @P0 FMUL R25, R25, 0.25 ;  /* 0x3e80000019190820 */ /* 0x000fe20000400000 */
[----:B------:R-:W-:-:S03]  /*0390*/  HFMA2.MMA R24, -RZ, RZ, 1.625, 0 ;  /* 0x3e800000ff187435 */ /* 0x000fc600000001ff */
[----:B------:R-:W-:Y:S01]  /*03a0*/  @!P2 FMUL R25, R25, 16777216 ;  /* 0x4b8000001919a820 */ /* 0x000fe20000400000 */
[----:B------:R-:W-:-:S04]  /*03b0*/  @P1 FMUL R28, R28, 0.25 ;  /* 0x3e8000001c1c1820 */ /* 0x000fc80000400000 */
[----:B------:R-:W-:Y:S01]  /*03c0*/  @!P3 FMUL R28, R28, 16777216 ;  /* 0x4b8000001c1cb820 */ /* 0x000fe20000400000 */
[----:B------:R-:W0:Y:S01]  /*03d0*/  MUFU.RCP R25, R25 ;  /* 0x0000001900197308 */ /* 0x000e220000001000 */
[----:B-1----:R-:W-:-:S07]  /*03e0*/  FSEL R22, R24, 1, P0 ;  /* 0x3f80000018167808 */ /* 0x002fce0000000000 */
[----:B------:R1:W3:Y:S01]  /*03f0*/  MUFU.RCP R5, R28 ;  /* 0x0000001c00057308 */ /* 0x0002e20000001000 */
[----:B------:R-:W-:Y:S01]  /*0400*/  FSEL R24, R24, 1, P1 ;  /* 0x3f80000018187808 */ /* 0x000fe20000800000 */
[----:B------:R-:W-:Y:S01]  /*0410*/  @!P2 FMUL R22, R22, 16777216 ;  /* 0x4b8000001616a820 */ /* 0x000fe20000400000 */
[--C-:B--2---:R-:W-:Y:S01]  /*0420*/  FADD R13, R13, R19.reuse ;  /* 0x000000130d0d7221 */ /* 0x104fe20000000000 */
[--C-:B------:R-:W-:Y:S01]  /*0430*/  FADD R12, R12, R19.reuse ;  /* 0x000000130c0c7221 */ /* 0x100fe20000000000 */
[--C-:B------:R-:W-:Y:S01]  /*0440*/  FADD R14, R14, R19.reuse ;  /* 0x000000130e0e7221 */ /* 0x100fe20000000000 */
[----:B------:R-:W-:Y:S01]  /*0450*/  @!P3 FMUL R24, R24, 16777216 ;  /* 0x4b8000001818b820 */ /* 0x000fe20000400000 */
[----:B------:R-:W-:Y:S01]  /*0460*/  FADD R15, R15, R19 ;  /* 0x000000130f0f7221 */ /* 0x000fe20000000000 */
[----:B0-----:R-:W-:Y:S01]  /*0470*/  FMUL R21, R25, R22 ;  /* 0x0000001619157220 */ /* 0x001fe20000400000 */
[C---:B----4-:R-:W-:Y:S01]  /*0480*/  FADD R22, -R18.reuse, R12 ;  /* 0x0000000c12167221 */ /* 0x050fe20000000100 */
[C---:B------:R-:W-:Y:S01]  /*0490*/  FADD R26, -R18.reuse, R14 ;  /* 0x0000000e121a7221 */ /* 0x040fe20000000100 */
[C---:B-1----:R-:W-:Y:S01]  /*04a0*/  FADD R28, -R18.reuse, R15 ;  /* 0x0000000f121c7221 */ /* 0x042fe20000000100 */
[----:B---3--:R-:W-:Y:S01]  /*04b0*/  FMUL R5, R5, R24 ;  /* 0x0000001805057220 */ /* 0x008fe20000400000 */
[----:B------:R-:W-:-:S02]  /*04c0*/  FADD R24, -R18, R13 ;  /* 0x0000000d12187221 */ /* 0x000fc40000000100 */
[----:B------:R-:W0:Y:S01]  /*04d0*/  LDC.64 R18, c[0x0][0x240] ;  /* 0x00009000ff127b82 */ /* 0x000e220000000a00 */
[C---:B------:R-:W-:Y:S01]  /*04e0*/  FMUL R27, R21.reuse, R22 ;  /* 0x00000016151b7220 */ /* 0x040fe20000400000 */
[C---:B------:R-:W-:Y:S01]  /*04f0*/  FMUL R24, R21.reuse, R24 ;  /* 0x0000001815187220 */ /* 0x040fe20000400000 */
[C---:B------:R-:W-:Y:S01]  /*0500*/  FMUL R23, R21.reuse, R26 ;  /* 0x0000001a15177220 */ /* 0x040fe20000400000 */
[----:B------:R-:W-:Y:S01]  /*0510*/  FMUL R25, R21, R28 ;  /* 0x0000001c15197220 */ /* 0x000fe20000400000 */
[--C-:B-----5:R-:W-:Y:S01]  /*0520*/  FADD R9, R9, R16.reuse ;  /* 0x0000001009097221 */ /* 0x120fe20000000000 */
[--C-:B------:R-:W-:Y:S01]  /*0530*/  FADD R8, R8, R16.reuse ;  /* 0x0000001008087221 */ /* 0x100fe20000000000 */
[--C-:B------:R-:W-:Y:S01]  /*0540*/  FADD R10, R10, R16.reuse ;  /* 0x000000100a0a7221 */ /* 0x100fe20000000000 */
[----:B------:R-:W-:Y:S01]  /*0550*/  FADD R11, R11, R16 ;  /* 0x000000100b0b7221 */ /* 0x000fe20000000000 */
[C-C-:B------:R-:W-:Y:S01]  /*0560*/  FFMA R22, R17.reuse, R24, R20.reuse ;  /* 0x0000001811167223 */ /* 0x140fe20000000014 */
[C-C-:B------:R-:W-:Y:S01]  /*0570*/  FFMA R21, R17.reuse, R27, R20.reuse ;  /* 0x0000001b11157223 */ /* 0x140fe20000000014 */
[C-C-:B------:R-:W-:Y:S01]  /*0580*/  FFMA R23, R17.reuse, R23, R20.reuse ;  /* 0x0000001711177223 */ /* 0x140fe20000000014 */
[----:B------:R-:W-:Y:S01]  /*0590*/  FFMA R17, R17, R25, R20 ;  /* 0x0000001911117223 */ /* 0x000fe20000000014 */
[C---:B------:R-:W-:Y:S01]  /*05a0*/  FADD R20, -R2.reuse, R9 ;  /* 0x0000000902147221 */ /* 0x040fe20000000100 */
[C---:B------:R-:W-:Y:S01]  /*05b0*/  FADD R16, -R2.reuse, R8 ;  /* 0x0000000802107221 */ /* 0x040fe20000000100 */
[C---:B------:R-:W-:Y:S01]  /*05c0*/  FADD R24, -R2.reuse, R10 ;  /* 0x0000000a02187221 */ /* 0x040fe20000000100 */
[----:B------:R-:W-:Y:S01]  /*05d0*/  FADD R2, -R2, R11 ;  /* 0x0000000b02027221 */ /* 0x000fe20000000100 */
[C---:B------:R-:W-:Y:S01]  /*05e0*/  FMUL R20, R5.reuse, R20 ;  /* 0x0000001405147220 */ /* 0x040fe20000400000 */
[C---:B------:R-:W-:Y:S01]  /*05f0*/  FMUL R29, R5.reuse, R16 ;  /* 0x00000010051d7220 */ /* 0x040fe20000400000 */
[C---:B------:R-:W-:Y:S01]  /*0600*/  FMUL R27, R5.reuse, R24 ;  /* 0x00000018051b7220 */ /* 0x040fe20000400000 */
[----:B------:R-:W-:Y:S01]  /*0610*/  FMUL R25, R5, R2 ;  /* 0x0000000205197220 */ /* 0x000fe20000400000 */
[C-C-:B------:R-:W-:Y:S01]  /*0620*/  FFMA R5, R3.reuse, R20, R4.reuse ;  /* 0x0000001403057223 */ /* 0x140fe20000000004 */
[C-C-:B------:R-:W-:Y:S01]  /*0630*/  FFMA R20, R3.reuse, R29, R4.reuse ;  /* 0x0000001d03147223 */ /* 0x140fe20000000004 */
[C-C-:B------:R-:W-:Y:S01]  /*0640*/  FFMA R24, R3.reuse, R27, R4.reuse ;  /* 0x0000001b03187223 */ /* 0x140fe20000000004 */
[----:B------:R-:W-:Y:S01]  /*0650*/  FFMA R25, R3, R25, R4 ;  /* 0x0000001903197223 */ /* 0x000fe20000000004 */
[----:B------:R-:W-:Y:S01]  /*0660*/  FSETP.GEU.AND P6, PT, R17, RZ, PT ;  /* 0x000000ff1100720b */ /* 0x000fe20003fce000 */
[----:B0-----:R-:W-:Y:S01]  /*0670*/  IMAD.WIDE R2, R0, 0x4, R18 ;  /* 0x0000000400027825 */ /* 0x001fe200078e0212 */
[----:B------:R-:W-:-:S02]  /*0680*/  FSETP.GEU.AND P0, PT, R23, RZ, PT ;  /* 0x000000ff1700720b */ /* 0x000fc40003f0e000 */
[----:B------:R-:W-:Y:S02]  /*0690*/  FSETP.GEU.AND P1, PT, R22, RZ, PT ;  /* 0x000000ff1600720b */ /* 0x000fe40003f2e000 */
[----:B------:R-:W-:Y:S02]  /*06a0*/  FSETP.GEU.AND P2, PT, R21, RZ, PT ;  /* 0x000000ff1500720b */ /* 0x000fe40003f4e000 */
[----:B------:R-:W-:Y:S02]  /*06b0*/  SEL R19, R17, RZ, P6 ;  /* 0x000000ff11137207 */ /* 0x000fe40003000000 */
[----:B------:R-:W-:Y:S02]  /*06c0*/  FSETP.GEU.AND P3, PT, R25, RZ, PT ;  /* 0x000000ff1900720b */ /* 0x000fe40003f6e000 */
[----:B------:R-:W-:Y:S02]  /*06d0*/  FSETP.GEU.AND P4, PT, R24, RZ, PT ;  /* 0x000000ff1800720b */ /* 0x000fe40003f8e000 */
[----:B------:R-:W-:-:S02]  /*06e0*/  FSETP.GEU.AND P5, PT, R5, RZ, PT ;  /* 0x000000ff0500720b */ /* 0x000fc40003fae000 */
[----:B------:R-:W-:Y:S02]  /*06f0*/  FSETP.GEU.AND P6, PT, R20, RZ, PT ;  /* 0x000000ff1400720b */ /* 0x000fe40003fce000 */
[----:B------:R-:W-:Y:S02]  /*0700*/  SEL R18, R23, RZ, P0 ;  /* 0x000000ff17127207 */ /* 0x000fe40000000000 */
[----:B------:R-:W-:Y:S02]  /*0710*/  SEL R17, R22, RZ, P1 ;  /* 0x000000ff16117207 */ /* 0x000fe40000800000 */
[----:B------:R-:W-:Y:S02]  /*0720*/  SEL R16, R21, RZ, P2 ;  /* 0x000000ff15107207 */ /* 0x000fe40001000000 */
[----:B------:R-:W-:Y:S02]  /*0730*/  SEL R23, R25, RZ, P3 ;  /* 0x000000ff19177207 */ /* 0x000fe40001800000 */
[----:B------:R-:W-:-:S02]  /*0740*/  SEL R22, R24, RZ, P4 ;  /* 0x000000ff18167207 */ /* 0x000fc40002000000 */
[----:B------:R-:W-:Y:S02]  /*0750*/  SEL R21, R5, RZ, P5 ;  /* 0x000000ff05157207 */ /* 0x000fe40002800000 */
[----:B------:R-:W-:Y:S01]  /*0760*/  SEL R20, R20, RZ, P6 ;  /* 0x000000ff14147207 */ /* 0x000fe20003000000 */
[----:B------:R-:W-:Y:S04]  /*0770*/  STG.E.128 desc[UR4][R6.64], R12 ;  /* 0x0000000c06007986 */ /* 0x000fe8000c101d04 */
[----:B------:R-:W-:Y:S04]  /*0780*/  STG.E.128 desc[UR4][R6.64+0x800], R8 ;  /* 0x0008000806007986 */ /* 0x000fe8000c101d04 */
[----:B------:R-:W-:Y:S04]  /*0790*/  STG.E.128 desc[UR4][R2.64], R16 ;  /* 0x0000001002007986 */ /* 0x000fe8000c101d04 */
[----:B------:R-:W-:Y:S01]  /*07a0*/  STG.E.128 desc[UR4][R2.64+0x800], R20 ;  /* 0x0008001402007986 */ /* 0x000fe2000c101d04 */
[----:B------:R-:W-:Y:S05]  /*07b0*/  EXIT ;  /* 0x000000000000794d */ /* 0x000fea0003800000 */
.L_x_0:
[----:B------:R-:W-:-:S00]  /*07c0*/  BRA `(.L_x_0) ;  /* 0xfffffffc00fc7947 */ /* 0x000fc0000383ffff */
[----:B------:R-:W-:-:S00]  /*07d0*/  NOP ;  /* 0x0000000000007918 */ /* 0x000fc00000000000 */
        /* <DEDUP_REMOVED lines=10> */
.L_x_1:


//--------------------- .nv.global.init           --------------------------
	.section	.nv.global.init,"aw",@progbits
.nv.global.init:
	.type		_$_str,@object
	.size		_$_str,(_$_str_$_2 - _$_str)
_$_str:
        /*0000*/ 	.byte	0x5f, 0x5f, 0x43, 0x55, 0x44, 0x41, 0x5f, 0x46, 0x54, 0x5a, 0x00
	.type		_$_str_$_2,@object
	.size		_$_str_$_2,(.L_1 - _$_str_$_2)
_$_str_$_2:
        /*000b*/ 	.byte	0x5f, 0x5f, 0x43, 0x55, 0x44, 0x41, 0x5f, 0x50, 0x52, 0x45, 0x43, 0x5f, 0x53, 0x51, 0x52, 0x54
        /*001b*/ 	.byte	0x00
.L_1:


//--------------------- .nv.constant0.triton_poi_fused__native_batch_norm_legit_no_training_convolution_relu_9 --------------------------
	.section	.nv.constant0.triton_poi_fused__native_batch_norm_legit_no_training_convolution_relu_9,"a",@progbits
	.sectionflags	@""
	.align	4
.nv.constant0.triton_poi_fused__native_batch_norm_legit_no_training_convolution_relu_9:
	.zero		588
